	.headerflags	@"EF_CUDA_TEXMODE_UNIFIED EF_CUDA_64BIT_ADDRESS EF_CUDA_ACCELERATORS EF_CUDA_SM90 EF_CUDA_VIRTUAL_SM(EF_CUDA_SM90)"
	.elftype	@"ET_EXEC"


//--------------------- .nv.info                  --------------------------
	.section	.nv.info,"",@"SHT_CUDA_INFO"
	.align	4


	//----- nvinfo : EIATTR_REGCOUNT
	.align		4
        /*0000*/ 	.byte	0x04, 0x2f
        /*0002*/ 	.short	(.L_3 - .L_2)
	.align		4
.L_2:
        /*0004*/ 	.word	index@(triton_poi_fused__native_batch_norm_legit_no_training_add_relu_10)
        /*0008*/ 	.word	0x0000002c


	//----- nvinfo : EIATTR_MIN_STACK_SIZE
	.align		4
.L_3:
        /*000c*/ 	.byte	0x04, 0x12
        /*000e*/ 	.short	(.L_5 - .L_4)
	.align		4
.L_4:
        /*0010*/ 	.word	index@(triton_poi_fused__native_batch_norm_legit_no_training_add_relu_10)
        /*0014*/ 	.word	0x00000000


	//----- nvinfo : EIATTR_FRAME_SIZE
	.align		4
.L_5:
        /*0018*/ 	.byte	0x04, 0x11
        /*001a*/ 	.short	(.L_7 - .L_6)
	.align		4
.L_6:
        /*001c*/ 	.word	index@(triton_poi_fused__native_batch_norm_legit_no_training_add_relu_10)
        /*0020*/ 	.word	0x00000000


	//----- nvinfo : EIATTR_MIN_STACK_SIZE
	.align		4
.L_7:
        /*0024*/ 	.byte	0x04, 0x12
        /*0026*/ 	.short	(.L_9 - .L_8)
	.align		4
.L_8:
        /*0028*/ 	.word	index@(triton_poi_fused__native_batch_norm_legit_no_training_add_relu_10)
        /*002c*/ 	.word	0x00000000
.L_9:


//--------------------- .nv.info.triton_poi_fused__native_batch_norm_legit_no_training_add_relu_10 --------------------------
	.section	.nv.info.triton_poi_fused__native_batch_norm_legit_no_training_add_relu_10,"",@"SHT_CUDA_INFO"
	.sectionflags	@""
	.align	4


	//----- nvinfo : EIATTR_CUDA_API_VERSION
	.align		4
        /*0000*/ 	.byte	0x04, 0x37
        /*0002*/ 	.short	(.L_11 - .L_10)
.L_10:
        /*0004*/ 	.word	0x0000007c


	//----- nvinfo : EIATTR_KPARAM_INFO
	.align		4
.L_11:
        /*0008*/ 	.byte	0x04, 0x17
        /*000a*/ 	.short	(.L_13 - .L_12)
.L_12:
        /*000c*/ 	.word	0x00000000
        /*0010*/ 	.short	0x0008
        /*0012*/ 	.short	0x003c
        /*0014*/ 	.byte	0x00, 0xf0, 0x11, 0x00


	//----- nvinfo : EIATTR_KPARAM_INFO
	.align		4
.L_13:
        /*0018*/ 	.byte	0x04, 0x17
        /*001a*/ 	.short	(.L_15 - .L_14)
.L_14:
        /*001c*/ 	.word	0x00000000
        /*0020*/ 	.short	0x0007
        /*0022*/ 	.short	0x0038
        /*0024*/ 	.byte	0x00, 0xf0, 0x11, 0x00


	//----- nvinfo : EIATTR_KPARAM_INFO
	.align		4
.L_15:
        /*0028*/ 	.byte	0x04, 0x17
        /*002a*/ 	.short	(.L_17 - .L_16)
.L_16:
        /*002c*/ 	.word	0x00000000
        /*0030*/ 	.short	0x0006
        /*0032*/ 	.short	0x0030
        /*0034*/ 	.byte	0x00, 0xf4, 0x21, 0x00


	//----- nvinfo : EIATTR_KPARAM_INFO
	.align		4
.L_17:
        /*0038*/ 	.byte	0x04, 0x17
        /*003a*/ 	.short	(.L_19 - .L_18)
.L_18:
        /*003c*/ 	.word	0x00000000
        /*0040*/ 	.short	0x0005
        /*0042*/ 	.short	0x0028
        /*0044*/ 	.byte	0x00, 0xf4, 0x21, 0x00


	//----- nvinfo : EIATTR_KPARAM_INFO
	.align		4
.L_19:
        /*0048*/ 	.byte	0x04, 0x17
        /*004a*/ 	.short	(.L_21 - .L_20)
.L_20:
        /*004c*/ 	.word	0x00000000
        /*0050*/ 	.short	0x0004
        /*0052*/ 	.short	0x0020
        /*0054*/ 	.byte	0x00, 0xf4, 0x21, 0x00


	//----- nvinfo : EIATTR_KPARAM_INFO
	.align		4
.L_21:
        /*0058*/ 	.byte	0x04, 0x17
        /*005a*/ 	.short	(.L_23 - .L_22)
.L_22:
        /*005c*/ 	.word	0x00000000
        /*0060*/ 	.short	0x0003
        /*0062*/ 	.short	0x0018
        /*0064*/ 	.byte	0x00, 0xf4, 0x21, 0x00


	//----- nvinfo : EIATTR_KPARAM_INFO
	.align		4
.L_23:
        /*0068*/ 	.byte	0x04, 0x17
        /*006a*/ 	.short	(.L_25 - .L_24)
.L_24:
        /*006c*/ 	.word	0x00000000
        /*0070*/ 	.short	0x0002
        /*0072*/ 	.short	0x0010
        /*0074*/ 	.byte	0x00, 0xf4, 0x21, 0x00


	//----- nvinfo : EIATTR_KPARAM_INFO
	.align		4
.L_25:
        /*0078*/ 	.byte	0x04, 0x17
        /*007a*/ 	.short	(.L_27 - .L_26)
.L_26:
        /*007c*/ 	.word	0x00000000
        /*0080*/ 	.short	0x0001
        /*0082*/ 	.short	0x0008
        /*0084*/ 	.byte	0x00, 0xf4, 0x21, 0x00


	//----- nvinfo : EIATTR_KPARAM_INFO
	.align		4
.L_27:
        /*0088*/ 	.byte	0x04, 0x17
        /*008a*/ 	.short	(.L_29 - .L_28)
.L_28:
        /*008c*/ 	.word	0x00000000
        /*0090*/ 	.short	0x0000
        /*0092*/ 	.short	0x0000
        /*0094*/ 	.byte	0x00, 0xf4, 0x21, 0x00


	//----- nvinfo : EIATTR_SPARSE_MMA_MASK
	.align		4
.L_29:
        /*0098*/ 	.byte	0x03, 0x50
        /*009a*/ 	.short	0x0000


	//----- nvinfo : EIATTR_MAXREG_COUNT
	.align		4
        /*009c*/ 	.byte	0x03, 0x1b
        /*009e*/ 	.short	0x00ff


	//----- nvinfo : EIATTR_EXIT_INSTR_OFFSETS
	.align		4
        /*00a0*/ 	.byte	0x04, 0x1c
        /*00a2*/ 	.short	(.L_31 - .L_30)


	//   ....[0]....
.L_30:
        /*00a4*/ 	.word	0x00001270


	//   ....[1]....
        /*00a8*/ 	.word	0x000012c0


	//----- nvinfo : EIATTR_REQNTID
	.align		4
.L_31:
        /*00ac*/ 	.byte	0x04, 0x10
        /*00ae*/ 	.short	(.L_33 - .L_32)
.L_32:
        /*00b0*/ 	.word	0x00000100
        /*00b4*/ 	.word	0x00000001
        /*00b8*/ 	.word	0x00000001


	//----- nvinfo : EIATTR_CBANK_PARAM_SIZE
	.align		4
.L_33:
        /*00bc*/ 	.byte	0x03, 0x19
        /*00be*/ 	.short	0x0040


	//----- nvinfo : EIATTR_PARAM_CBANK
	.align		4
        /*00c0*/ 	.byte	0x04, 0x0a
        /*00c2*/ 	.short	(.L_35 - .L_34)
	.align		4
.L_34:
        /*00c4*/ 	.word	index@(.nv.constant0.triton_poi_fused__native_batch_norm_legit_no_training_add_relu_10)
        /*00c8*/ 	.short	0x0210
        /*00ca*/ 	.short	0x0040


	//----- nvinfo : EIATTR_SW_WAR
	.align		4
.L_35:
        /*00cc*/ 	.byte	0x04, 0x36
        /*00ce*/ 	.short	(.L_37 - .L_36)
.L_36:
        /*00d0*/ 	.word	0x00000008
.L_37:


//--------------------- .nv.callgraph             --------------------------
	.section	.nv.callgraph,"",@"SHT_CUDA_CALLGRAPH"
	.align	4
	.sectionentsize	8
	.align		4
        /*0000*/ 	.word	0x00000000
	.align		4
        /*0004*/ 	.word	0xffffffff
	.align		4
        /*0008*/ 	.word	0x00000000
	.align		4
        /*000c*/ 	.word	0xfffffffe
	.align		4
        /*0010*/ 	.word	0x00000000
	.align		4
        /*0014*/ 	.word	0xfffffffd
	.align		4
        /*0018*/ 	.word	0x00000000
	.align		4
        /*001c*/ 	.word	0xfffffffc


//--------------------- .nv.constant4             --------------------------
	.section	.nv.constant4,"a",@progbits
	.align	8
	.align		8
.nv.constant4:
        /*0000*/ 	.dword	_$_str
	.align		8
        /*0008*/ 	.dword	_$_str_$_2


//--------------------- .text.triton_poi_fused__native_batch_norm_legit_no_training_add_relu_10 --------------------------
	.section	.text.triton_poi_fused__native_batch_norm_legit_no_training_add_relu_10,"ax",@progbits
	.sectionflags	@"SHF_BARRIERS=1"
	.align	128
        .global         triton_poi_fused__native_batch_norm_legit_no_training_add_relu_10
        .type           triton_poi_fused__native_batch_norm_legit_no_training_add_relu_10,@function
        .size           triton_poi_fused__native_batch_norm_legit_no_training_add_relu_10,(.L_x_1 - triton_poi_fused__native_batch_norm_legit_no_training_add_relu_10)
        .other          triton_poi_fused__native_batch_norm_legit_no_training_add_relu_10,@"STO_CUDA_ENTRY STV_DEFAULT"
triton_poi_fused__native_batch_norm_legit_no_training_add_relu_10:
.text.triton_poi_fused__native_batch_norm_legit_no_training_add_relu_10:
[----:B------:R-:W0:Y:S01]  /*0000*/  LDC R1, c[0x0][0x28] ;  /* 0x00000a00ff017b82 */ /* 0x000e220000000800 */
[----:B------:R-:W1:Y:S07]  /*0010*/  S2R R0, SR_TID.X ;  /* 0x0000000000007919 */ /* 0x000e6e0000002100 */
[----:B------:R-:W2:Y:S01]  /*0020*/  LDC.64 R24, c[0x0][0x210] ;  /* 0x00008400ff187b82 */ /* 0x000ea20000000a00 */
[----:B------:R-:W-:Y:S01]  /*0030*/  ULDC.64 UR6, c[0x0][0x208] ;  /* 0x0000820000067ab9 */ /* 0x000fe20000000a00 */
[----:B------:R-:W-:Y:S01]  /*0040*/  CS2R R4, SRZ ;  /* 0x0000000000047805 */ /* 0x000fe2000001ff00 */
[----:B------:R-:W3:Y:S01]  /*0050*/  S2R R30, SR_CTAID.X ;  /* 0x00000000001e7919 */ /* 0x000ee20000002500 */
[----:B------:R-:W-:-:S02]  /*0060*/  CS2R R6, SRZ ;  /* 0x0000000000067805 */ /* 0x000fc4000001ff00 */
[----:B------:R-:W-:Y:S02]  /*0070*/  CS2R R8, SRZ ;  /* 0x0000000000087805 */ /* 0x000fe4000001ff00 */
[----:B------:R-:W-:Y:S01]  /*0080*/  CS2R R10, SRZ ;  /* 0x00000000000a7805 */ /* 0x000fe2000001ff00 */
[----:B------:R-:W4:Y:S01]  /*0090*/  S2R R3, SR_CTAID.Y ;  /* 0x0000000000037919 */ /* 0x000f220000002600 */
[----:B------:R-:W5:Y:S08]  /*00a0*/  LDC.64 R36, c[0x0][0x220] ;  /* 0x00008800ff247b82 */ /* 0x000f700000000a00 */
[----:B------:R-:W5:Y:S01]  /*00b0*/  LDC.64 R40, c[0x0][0x218] ;  /* 0x00008600ff287b82 */ /* 0x000f620000000a00 */
[----:B-1----:R-:W-:Y:S01]  /*00c0*/  SHF.R.U32.HI R31, RZ, 0x4, R0 ;  /* 0x00000004ff1f7819 */ /* 0x002fe20000011600 */
[----:B------:R-:W-:-:S02]  /*00d0*/  IMAD.SHL.U32 R27, R0, 0x4, RZ ;  /* 0x00000004001b7824 */ /* 0x000fc400078e00ff */
[----:B---3--:R-:W-:Y:S01]  /*00e0*/  IMAD.SHL.U32 R30, R30, 0x40, RZ ;  /* 0x000000401e1e7824 */ /* 0x008fe200078e00ff */
[----:B------:R-:W-:Y:S01]  /*00f0*/  SGXT.U32 R31, R31, 0x4 ;  /* 0x000000041f1f781a */ /* 0x000fe20000000000 */
[----:B----4-:R-:W-:-:S03]  /*0100*/  IMAD.SHL.U32 R2, R3, 0x40, RZ ;  /* 0x0000004003027824 */ /* 0x010fc600078e00ff */
[----:B------:R-:W-:Y:S02]  /*0110*/  LOP3.LUT R33, R30, 0x3c, R27, 0xf8, !PT ;  /* 0x0000003c1e217812 */ /* 0x000fe400078ef81b */
[----:B------:R-:W-:Y:S02]  /*0120*/  LOP3.LUT R0, R2, 0x10, R31, 0xfe, !PT ;  /* 0x0000001002007812 */ /* 0x000fe400078efe1f */
[----:B------:R-:W-:Y:S02]  /*0130*/  LOP3.LUT R32, R2, R31, RZ, 0xfc, !PT ;  /* 0x0000001f02207212 */ /* 0x000fe400078efcff */
[----:B------:R-:W-:Y:S01]  /*0140*/  LOP3.LUT R28, R2, 0x30, R31, 0xfe, !PT ;  /* 0x00000030021c7812 */ /* 0x000fe200078efe1f */
[----:B------:R-:W-:Y:S01]  /*0150*/  IMAD R29, R0, 0x100, R33 ;  /* 0x00000100001d7824 */ /* 0x000fe200078e0221 */
[----:B------:R-:W-:Y:S02]  /*0160*/  LOP3.LUT R0, R2, 0x20, R31, 0xfe, !PT ;  /* 0x0000002002007812 */ /* 0x000fe400078efe1f */
[----:B------:R-:W-:Y:S01]  /*0170*/  ISETP.GE.AND P0, PT, R33, 0x100, PT ;  /* 0x000001002100780c */ /* 0x000fe20003f06270 */
[----:B--2---:R-:W-:Y:S01]  /*0180*/  IMAD.WIDE R22, R29, 0x4, R24 ;  /* 0x000000041d167825 */ /* 0x004fe200078e0218 */
[----:B------:R-:W-:-:S02]  /*0190*/  LEA R32, R32, R33, 0x8 ;  /* 0x0000002120207211 */ /* 0x000fc400078e40ff */
[----:B------:R-:W-:Y:S01]  /*01a0*/  LEA R28, R28, R33, 0x8 ;  /* 0x000000211c1c7211 */ /* 0x000fe200078e40ff */
[----:B------:R-:W-:Y:S01]  /*01b0*/  IMAD R0, R0, 0x100, R33 ;  /* 0x0000010000007824 */ /* 0x000fe200078e0221 */
[----:B------:R-:W-:Y:S01]  /*01c0*/  LOP3.LUT R2, R2, 0x3c, R27, 0xf8, !PT ;  /* 0x0000003c02027812 */ /* 0x000fe200078ef81b */
[----:B------:R-:W-:Y:S01]  /*01d0*/  IMAD.WIDE R20, R32, 0x4, R24 ;  /* 0x0000000420147825 */ /* 0x000fe200078e0218 */
[----:B------:R-:W-:-:S03]  /*01e0*/  CS2R R26, SRZ ;  /* 0x00000000001a7805 */ /* 0x000fc6000001ff00 */
[--C-:B------:R-:W-:Y:S01]  /*01f0*/  IMAD.WIDE R34, R0, 0x4, R24.reuse ;  /* 0x0000000400227825 */ /* 0x100fe200078e0218 */
[----:B------:R-:W-:Y:S01]  /*0200*/  CS2R R12, SRZ ;  /* 0x00000000000c7805 */ /* 0x000fe2000001ff00 */
[----:B------:R1:W2:Y:S02]  /*0210*/  @!P0 LDG.E.EL.128 R4, desc[UR6][R20.64] ;  /* 0x0000000614048981 */ /* 0x0002a4000c2e1d00 */
[----:B------:R-:W-:Y:S01]  /*0220*/  IMAD.WIDE R38, R28, 0x4, R24 ;  /* 0x000000041c267825 */ /* 0x000fe200078e0218 */
[----:B------:R-:W-:Y:S01]  /*0230*/  CS2R R24, SRZ ;  /* 0x0000000000187805 */ /* 0x000fe2000001ff00 */
[----:B------:R3:W4:Y:S01]  /*0240*/  @!P0 LDG.E.EL.128 R8, desc[UR6][R22.64] ;  /* 0x0000000616088981 */ /* 0x000722000c2e1d00 */
[----:B------:R-:W-:Y:S01]  /*0250*/  CS2R R14, SRZ ;  /* 0x00000000000e7805 */ /* 0x000fe2000001ff00 */
[C---:B-----5:R-:W-:Y:S01]  /*0260*/  IMAD.WIDE R36, R33.reuse, 0x4, R36 ;  /* 0x0000000421247825 */ /* 0x060fe200078e0224 */
[----:B------:R-:W-:Y:S02]  /*0270*/  CS2R R16, SRZ ;  /* 0x0000000000107805 */ /* 0x000fe4000001ff00 */
[----:B------:R-:W-:Y:S01]  /*0280*/  CS2R R18, SRZ ;  /* 0x0000000000127805 */ /* 0x000fe2000001ff00 */
[----:B0-----:R-:W-:Y:S01]  /*0290*/  IMAD.WIDE R40, R33, 0x4, R40 ;  /* 0x0000000421287825 */ /* 0x001fe200078e0228 */
[----:B------:R-:W5:Y:S01]  /*02a0*/  @!P0 LDG.E.EL.128 R24, desc[UR6][R36.64] ;  /* 0x0000000624188981 */ /* 0x000f62000c2e1d00 */
[----:B-1----:R-:W-:-:S02]  /*02b0*/  CS2R R20, SRZ ;  /* 0x0000000000147805 */ /* 0x002fc4000001ff00 */
[----:B---3--:R-:W-:Y:S01]  /*02c0*/  CS2R R22, SRZ ;  /* 0x0000000000167805 */ /* 0x008fe2000001ff00 */
[----:B------:R-:W3:Y:S04]  /*02d0*/  @!P0 LDG.E.EL.128 R12, desc[UR6][R34.64] ;  /* 0x00000006220c8981 */ /* 0x000ee8000c2e1d00 */
[----:B------:R-:W2:Y:S04]  /*02e0*/  @!P0 LDG.E.EL.128 R16, desc[UR6][R40.64] ;  /* 0x0000000628108981 */ /* 0x000ea8000c2e1d00 */
[----:B------:R0:W3:Y:S02]  /*02f0*/  @!P0 LDG.E.EL.128 R20, desc[UR6][R38.64] ;  /* 0x0000000626148981 */ /* 0x0000e4000c2e1d00 */
[----:B0-----:R-:W0:Y:S02]  /*0300*/  LDC.64 R38, c[0x0][0x228] ;  /* 0x00008a00ff267b82 */ /* 0x001e240000000a00 */
[----:B0-----:R-:W-:-:S06]  /*0310*/  IMAD.WIDE R40, R33, 0x4, R38 ;  /* 0x0000000421287825 */ /* 0x001fcc00078e0226 */
[----:B------:R-:W0:Y:S02]  /*0320*/  LDC.64 R38, c[0x0][0x230] ;  /* 0x00008c00ff267b82 */ /* 0x000e240000000a00 */
[----:B0-----:R-:W-:-:S04]  /*0330*/  IMAD.WIDE R38, R33, 0x4, R38 ;  /* 0x0000000421267825 */ /* 0x001fc800078e0226 */
[----:B-----5:R-:W-:-:S06]  /*0340*/  FADD R35, R24, 9.9999997473787516356e-06 ;  /* 0x3727c5ac18237421 */ /* 0x020fcc0000000000 */
[----:B------:R-:W0:Y:S01]  /*0350*/  MUFU.SQRT R35, R35 ;  /* 0x0000002300237308 */ /* 0x000e220000002000 */
[----:B------:R-:W-:Y:S01]  /*0360*/  FADD R25, R25, 9.9999997473787516356e-06 ;  /* 0x3727c5ac19197421 */ /* 0x000fe20000000000 */
[----:B------:R-:W-:Y:S01]  /*0370*/  FADD R27, R27, 9.9999997473787516356e-06 ;  /* 0x3727c5ac1b1b7421 */ /* 0x000fe20000000000 */
[----:B------:R-:W-:Y:S01]  /*0380*/  FADD R26, R26, 9.9999997473787516356e-06 ;  /* 0x3727c5ac1a1a7421 */ /* 0x000fe20000000000 */
[C---:B--2---:R-:W-:Y:S01]  /*0390*/  FADD R34, -R19.reuse, R7 ;  /* 0x0000000713227221 */ /* 0x044fe20000000100 */
[C---:B----4-:R-:W-:Y:S01]  /*03a0*/  FADD R11, -R19.reuse, R11 ;  /* 0x0000000b130b7221 */ /* 0x050fe20000000100 */
[C---:B---3--:R-:W-:Y:S01]  /*03b0*/  FADD R15, -R19.reuse, R15 ;  /* 0x0000000f130f7221 */ /* 0x048fe20000000100 */
[----:B------:R-:W-:Y:S01]  /*03c0*/  FADD R19, -R19, R23 ;  /* 0x0000001713137221 */ /* 0x000fe20000000100 */
[----:B------:R-:W1:Y:S01]  /*03d0*/  MUFU.SQRT R25, R25 ;  /* 0x0000001900197308 */ /* 0x000e620000002000 */
[----:B------:R-:W-:Y:S01]  /*03e0*/  FADD R24, -R18, R6 ;  /* 0x0000000612187221 */ /* 0x000fe20000000100 */
[----:B0-----:R-:W-:-:S06]  /*03f0*/  FSETP.GT.AND P6, PT, R35, 8.50705917302346158658e+37, PT ;  /* 0x7e8000002300780b */ /* 0x001fcc0003fc4000 */
[----:B------:R-:W0:Y:S01]  /*0400*/  MUFU.SQRT R23, R27 ;  /* 0x0000001b00177308 */ /* 0x000e220000002000 */
[----:B------:R-:W-:-:S07]  /*0410*/  FSETP.GEU.AND P1, PT, R35, 1.175494350822287508e-38, PT ;  /* 0x008000002300780b */ /* 0x000fce0003f2e000 */
[----:B------:R-:W2:Y:S01]  /*0420*/  MUFU.SQRT R7, R26 ;  /* 0x0000001a00077308 */ /* 0x000ea20000002000 */
[----:B------:R-:W-:Y:S02]  /*0430*/  IMAD.MOV.U32 R6, RZ, RZ, 0x3e800000 ;  /* 0x3e800000ff067424 */ /* 0x000fe400078e00ff */
[C---:B------:R-:W-:Y:S01]  /*0440*/  FADD R10, -R18.reuse, R10 ;  /* 0x0000000a120a7221 */ /* 0x040fe20000000100 */
[C---:B------:R-:W-:Y:S01]  /*0450*/  FADD R36, -R18.reuse, R14 ;  /* 0x0000000e12247221 */ /* 0x040fe20000000100 */
[----:B------:R-:W-:Y:S01]  /*0460*/  FADD R18, -R18, R22 ;  /* 0x0000001612127221 */ /* 0x000fe20000000100 */
[----:B-1----:R-:W-:Y:S01]  /*0470*/  FSETP.GT.AND P2, PT, R25, 8.50705917302346158658e+37, PT ;  /* 0x7e8000001900780b */ /* 0x002fe20003f44000 */
[----:B------:R-:W-:Y:S01]  /*0480*/  @P6 FMUL R35, R35, 0.25 ;  /* 0x3e80000023236820 */ /* 0x000fe20000400000 */
[----:B------:R-:W-:Y:S02]  /*0490*/  FSEL R22, R6, 1, P6 ;  /* 0x3f80000006167808 */ /* 0x000fe40003000000 */
[----:B0-----:R-:W-:Y:S01]  /*04a0*/  FSETP.GT.AND P6, PT, R23, 8.50705917302346158658e+37, PT ;  /* 0x7e8000001700780b */ /* 0x001fe20003fc4000 */
[----:B------:R-:W-:Y:S01]  /*04b0*/  @!P1 FMUL R35, R35, 16777216 ;  /* 0x4b80000023239820 */ /* 0x000fe20000400000 */
[----:B------:R-:W-:Y:S01]  /*04c0*/  FSETP.GEU.AND P3, PT, R25, 1.175494350822287508e-38, PT ;  /* 0x008000001900780b */ /* 0x000fe20003f6e000 */
[----:B------:R-:W-:Y:S01]  /*04d0*/  @!P1 FMUL R22, R22, 16777216 ;  /* 0x4b80000016169820 */ /* 0x000fe20000400000 */
[----:B--2---:R-:W-:-:S02]  /*04e0*/  FSETP.GT.AND P4, PT, R7, 8.50705917302346158658e+37, PT ;  /* 0x7e8000000700780b */ /* 0x004fc40003f84000 */
[----:B------:R-:W-:Y:S02]  /*04f0*/  FSETP.GEU.AND P1, PT, R23, 1.175494350822287508e-38, PT ;  /* 0x008000001700780b */ /* 0x000fe40003f2e000 */
[----:B------:R-:W-:Y:S01]  /*0500*/  FSETP.GEU.AND P5, PT, R7, 1.175494350822287508e-38, PT ;  /* 0x008000000700780b */ /* 0x000fe20003fae000 */
[----:B------:R-:W-:Y:S01]  /*0510*/  @P2 FMUL R25, R25, 0.25 ;  /* 0x3e80000019192820 */ /* 0x000fe20000400000 */
[----:B------:R-:W0:Y:S03]  /*0520*/  MUFU.RCP R35, R35 ;  /* 0x0000002300237308 */ /* 0x000e260000001000 */
[----:B------:R-:W-:Y:S02]  /*0530*/  @P6 FMUL R23, R23, 0.25 ;  /* 0x3e80000017176820 */ /* 0x000fe40000400000 */
[----:B------:R-:W-:Y:S02]  /*0540*/  @!P3 FMUL R25, R25, 16777216 ;  /* 0x4b8000001919b820 */ /* 0x000fe40000400000 */
[----:B------:R-:W-:-:S02]  /*0550*/  @P4 FMUL R7, R7, 0.25 ;  /* 0x3e80000007074820 */ /* 0x000fc40000400000 */
[----:B------:R-:W-:Y:S02]  /*0560*/  @!P1 FMUL R23, R23, 16777216 ;  /* 0x4b80000017179820 */ /* 0x000fe40000400000 */
[----:B------:R-:W-:Y:S01]  /*0570*/  @!P5 FMUL R7, R7, 16777216 ;  /* 0x4b8000000707d820 */ /* 0x000fe20000400000 */
[C---:B------:R-:W-:Y:S01]  /*0580*/  FADD R14, -R17.reuse, R5 ;  /* 0x00000005110e7221 */ /* 0x040fe20000000100 */
[----:B------:R-:W1:Y:S01]  /*0590*/  MUFU.RCP R25, R25 ;  /* 0x0000001900197308 */ /* 0x000e620000001000 */
[C---:B------:R-:W-:Y:S01]  /*05a0*/  FADD R9, -R17.reuse, R9 ;  /* 0x0000000911097221 */ /* 0x040fe20000000100 */
[C---:B------:R-:W-:Y:S01]  /*05b0*/  FADD R13, -R17.reuse, R13 ;  /* 0x0000000d110d7221 */ /* 0x040fe20000000100 */
[----:B------:R-:W-:Y:S01]  /*05c0*/  FADD R21, -R17, R21 ;  /* 0x0000001511157221 */ /* 0x000fe20000000100 */
[----:B0-----:R-:W-:-:S04]  /*05d0*/  FMUL R27, R35, R22 ;  /* 0x00000016231b7220 */ /* 0x001fc80000400000 */
[----:B------:R-:W0:Y:S01]  /*05e0*/  MUFU.RCP R17, R7 ;  /* 0x0000000700117308 */ /* 0x000e220000001000 */
[----:B------:R-:W-:Y:S01]  /*05f0*/  FADD R5, -R16, R8 ;  /* 0x0000000810057221 */ /* 0x000fe20000000100 */
[----:B------:R-:W-:-:S06]  /*0600*/  FSEL R22, R6, 1, P2 ;  /* 0x3f80000006167808 */ /* 0x000fcc0001000000 */
[----:B------:R-:W2:Y:S01]  /*0610*/  MUFU.RCP R23, R23 ;  /* 0x0000001700177308 */ /* 0x000ea20000001000 */
[C---:B------:R-:W-:Y:S02]  /*0620*/  FSEL R8, R6.reuse, 1, P4 ;  /* 0x3f80000006087808 */ /* 0x040fe40002000000 */
[----:B------:R-:W-:Y:S01]  /*0630*/  FSEL R6, R6, 1, P6 ;  /* 0x3f80000006067808 */ /* 0x000fe20003000000 */
[----:B------:R-:W-:Y:S02]  /*0640*/  @!P3 FMUL R22, R22, 16777216 ;  /* 0x4b8000001616b820 */ /* 0x000fe40000400000 */
[----:B------:R-:W-:Y:S01]  /*0650*/  @!P5 FMUL R8, R8, 16777216 ;  /* 0x4b8000000808d820 */ /* 0x000fe20000400000 */
[----:B------:R-:W-:Y:S01]  /*0660*/  FADD R12, -R16, R12 ;  /* 0x0000000c100c7221 */ /* 0x000fe20000000100 */
[----:B------:R-:W-:Y:S01]  /*0670*/  @!P1 FMUL R6, R6, 16777216 ;  /* 0x4b80000006069820 */ /* 0x000fe20000400000 */
[----:B-1----:R-:W-:Y:S01]  /*0680*/  FMUL R22, R25, R22 ;  /* 0x0000001619167220 */ /* 0x002fe20000400000 */
[----:B0-----:R-:W-:Y:S01]  /*0690*/  FMUL R17, R17, R8 ;  /* 0x0000000811117220 */ /* 0x001fe20000400000 */
[C---:B------:R-:W-:Y:S01]  /*06a0*/  FADD R4, -R16.reuse, R4 ;  /* 0x0000000410047221 */ /* 0x040fe20000000100 */
[----:B------:R-:W-:Y:S01]  /*06b0*/  FADD R20, -R16, R20 ;  /* 0x0000001410147221 */ /* 0x000fe20000000100 */
[----:B--2---:R-:W-:Y:S01]  /*06c0*/  FMUL R8, R23, R6 ;  /* 0x0000000617087220 */ /* 0x004fe20000400000 */
[----:B------:R-:W-:Y:S01]  /*06d0*/  FMUL R23, R27, R12 ;  /* 0x0000000c1b177220 */ /* 0x000fe20000400000 */
[C---:B------:R-:W-:Y:S01]  /*06e0*/  FMUL R12, R22.reuse, R14 ;  /* 0x0000000e160c7220 */ /* 0x040fe20000400000 */
[C---:B------:R-:W-:Y:S01]  /*06f0*/  FMUL R26, R22.reuse, R9 ;  /* 0x00000009161a7220 */ /* 0x040fe20000400000 */
[C---:B------:R-:W-:Y:S01]  /*0700*/  FMUL R14, R22.reuse, R13 ;  /* 0x0000000d160e7220 */ /* 0x040fe20000400000 */
[----:B------:R-:W-:Y:S01]  /*0710*/  FMUL R22, R22, R21 ;  /* 0x0000001516167220 */ /* 0x000fe20000400000 */
[----:B------:R-:W-:Y:S01]  /*0720*/  FMUL R13, R17, R24 ;  /* 0x00000018110d7220 */ /* 0x000fe20000400000 */
[C---:B------:R-:W-:Y:S01]  /*0730*/  FMUL R35, R27.reuse, R4 ;  /* 0x000000041b237220 */ /* 0x040fe20000400000 */
[----:B------:R-:W-:Y:S01]  /*0740*/  FMUL R25, R27, R5 ;  /* 0x000000051b197220 */ /* 0x000fe20000400000 */
[C---:B------:R-:W-:Y:S01]  /*0750*/  FMUL R24, R17.reuse, R10 ;  /* 0x0000000a11187220 */ /* 0x040fe20000400000 */
[----:B------:R-:W-:Y:S01]  /*0760*/  FMUL R21, R17, R36 ;  /* 0x0000002411157220 */ /* 0x000fe20000400000 */
[----:B------:R-:W-:Y:S01]  /*0770*/  FMUL R27, R27, R20 ;  /* 0x000000141b1b7220 */ /* 0x000fe20000400000 */
[----:B------:R-:W-:Y:S01]  /*0780*/  FMUL R17, R17, R18 ;  /* 0x0000001211117220 */ /* 0x000fe20000400000 */
[C---:B------:R-:W-:Y:S01]  /*0790*/  FMUL R34, R8.reuse, R34 ;  /* 0x0000002208227220 */ /* 0x040fe20000400000 */
[C---:B------:R-:W-:Y:S01]  /*07a0*/  FMUL R18, R8.reuse, R11 ;  /* 0x0000000b08127220 */ /* 0x040fe20000400000 */
[C---:B------:R-:W-:Y:S01]  /*07b0*/  FMUL R20, R8.reuse, R15 ;  /* 0x0000000f08147220 */ /* 0x040fe20000400000 */
[----:B------:R-:W-:Y:S01]  /*07c0*/  FMUL R16, R8, R19 ;  /* 0x0000001308107220 */ /* 0x000fe20000400000 */
[----:B------:R-:W-:-:S02]  /*07d0*/  CS2R R4, SRZ ;  /* 0x0000000000047805 */ /* 0x000fc4000001ff00 */
[----:B------:R-:W-:Y:S02]  /*07e0*/  CS2R R6, SRZ ;  /* 0x0000000000067805 */ /* 0x000fe4000001ff00 */
[----:B------:R-:W-:Y:S02]  /*07f0*/  CS2R R8, SRZ ;  /* 0x0000000000087805 */ /* 0x000fe4000001ff00 */
[----:B------:R-:W-:Y:S01]  /*0800*/  CS2R R10, SRZ ;  /* 0x00000000000a7805 */ /* 0x000fe2000001ff00 */
[----:B------:R-:W0:Y:S01]  /*0810*/  LDC.64 R36, c[0x0][0x238] ;  /* 0x00008e00ff247b82 */ /* 0x000e220000000a00 */
[----:B------:R-:W2:Y:S04]  /*0820*/  @!P0 LDG.E.EL.128 R4, desc[UR6][R40.64] ;  /* 0x0000000628048981 */ /* 0x000ea8000c2e1d00 */
[----:B------:R0:W2:Y:S02]  /*0830*/  @!P0 LDG.E.EL.128 R8, desc[UR6][R38.64] ;  /* 0x0000000626088981 */ /* 0x0000a4000c2e1d00 */
[----:B0-----:R-:W-:-:S04]  /*0840*/  IMAD.WIDE R38, R32, 0x4, R36 ;  /* 0x0000000420267825 */ /* 0x001fc800078e0224 */
[-CC-:B--2---:R-:W-:Y:S01]  /*0850*/  FFMA R17, R17, R6.reuse, R10.reuse ;  /* 0x0000000611117223 */ /* 0x184fe2000000000a */
[-CC-:B------:R-:W-:Y:S01]  /*0860*/  FFMA R21, R21, R6.reuse, R10.reuse ;  /* 0x0000000615157223 */ /* 0x180fe2000000000a */
[-CC-:B------:R-:W-:Y:S01]  /*0870*/  FFMA R19, R24, R6.reuse, R10.reuse ;  /* 0x0000000618137223 */ /* 0x180fe2000000000a */
[----:B------:R-:W-:Y:S01]  /*0880*/  FFMA R33, R13, R6, R10 ;  /* 0x000000060d217223 */ /* 0x000fe2000000000a */
[-CC-:B------:R-:W-:Y:S01]  /*0890*/  FFMA R24, R14, R5.reuse, R9.reuse ;  /* 0x000000050e187223 */ /* 0x180fe20000000009 */
[----:B------:R-:W-:Y:S01]  /*08a0*/  FFMA R10, R12, R5, R9 ;  /* 0x000000050c0a7223 */ /* 0x000fe20000000009 */
[----:B------:R-:W-:Y:S02]  /*08b0*/  CS2R R12, SRZ ;  /* 0x00000000000c7805 */ /* 0x000fe4000001ff00 */
[----:B------:R-:W-:-:S06]  /*08c0*/  CS2R R14, SRZ ;  /* 0x00000000000e7805 */ /* 0x000fcc000001ff00 */
[----:B------:R0:W2:Y:S01]  /*08d0*/  @!P0 LDG.E.EL.128 R12, desc[UR6][R38.64] ;  /* 0x00000006260c8981 */ /* 0x0000a2000c2e1d00 */
[-CC-:B------:R-:W-:Y:S01]  /*08e0*/  FFMA R16, R16, R7.reuse, R11.reuse ;  /* 0x0000000710107223 */ /* 0x180fe2000000000b */
[-CC-:B------:R-:W-:Y:S01]  /*08f0*/  FFMA R20, R20, R7.reuse, R11.reuse ;  /* 0x0000000714147223 */ /* 0x180fe2000000000b */
[-CC-:B------:R-:W-:Y:S01]  /*0900*/  FFMA R18, R18, R7.reuse, R11.reuse ;  /* 0x0000000712127223 */ /* 0x180fe2000000000b */
[----:B------:R-:W-:Y:S01]  /*0910*/  FFMA R34, R34, R7, R11 ;  /* 0x0000000722227223 */ /* 0x000fe2000000000b */
[-CC-:B------:R-:W-:Y:S01]  /*0920*/  FFMA R22, R22, R5.reuse, R9.reuse ;  /* 0x0000000516167223 */ /* 0x180fe20000000009 */
[----:B------:R-:W-:Y:S01]  /*0930*/  FFMA R26, R26, R5, R9 ;  /* 0x000000051a1a7223 */ /* 0x000fe20000000009 */
[-CC-:B------:R-:W-:Y:S01]  /*0940*/  FFMA R27, R27, R4.reuse, R8.reuse ;  /* 0x000000041b1b7223 */ /* 0x180fe20000000008 */
[-CC-:B------:R-:W-:Y:S01]  /*0950*/  FFMA R23, R23, R4.reuse, R8.reuse ;  /* 0x0000000417177223 */ /* 0x180fe20000000008 */
[-CC-:B------:R-:W-:Y:S01]  /*0960*/  FFMA R25, R25, R4.reuse, R8.reuse ;  /* 0x0000000419197223 */ /* 0x180fe20000000008 */
[----:B------:R-:W-:Y:S01]  /*0970*/  FFMA R35, R35, R4, R8 ;  /* 0x0000000423237223 */ /* 0x000fe20000000008 */
[----:B------:R-:W-:-:S02]  /*0980*/  CS2R R4, SRZ ;  /* 0x0000000000047805 */ /* 0x000fc4000001ff00 */
[----:B------:R-:W-:Y:S01]  /*0990*/  CS2R R6, SRZ ;  /* 0x0000000000067805 */ /* 0x000fe2000001ff00 */
[----:B------:R-:W-:-:S05]  /*09a0*/  IMAD.WIDE R40, R29, 0x4, R36 ;  /* 0x000000041d287825 */ /* 0x000fca00078e0224 */
[----:B------:R-:W3:Y:S01]  /*09b0*/  @!P0 LDG.E.EL.128 R4, desc[UR6][R40.64] ;  /* 0x0000000628048981 */ /* 0x000ee2000c2e1d00 */
[----:B------:R-:W-:Y:S01]  /*09c0*/  CS2R R8, SRZ ;  /* 0x0000000000087805 */ /* 0x000fe2000001ff00 */
[----:B0-----:R-:W-:-:S04]  /*09d0*/  IMAD.WIDE R38, R0, 0x4, R36 ;  /* 0x0000000400267825 */ /* 0x001fc800078e0224 */
[----:B------:R-:W-:Y:S01]  /*09e0*/  IMAD.WIDE R28, R28, 0x4, R36 ;  /* 0x000000041c1c7825 */ /* 0x000fe200078e0224 */
[----:B------:R-:W0:Y:S01]  /*09f0*/  S2UR UR5, SR_CgaCtaId ;  /* 0x00000000000579c3 */ /* 0x000e220000008800 */
[C---:B--2---:R-:W-:Y:S02]  /*0a00*/  FSETP.GEU.AND P5, PT, R10.reuse, -R13, PT ;  /* 0x8000000d0a00720b */ /* 0x044fe40003fae000 */
[----:B------:R-:W-:Y:S01]  /*0a10*/  FADD R32, R10, R13 ;  /* 0x0000000d0a207221 */ /* 0x000fe20000000000 */
[----:B------:R-:W-:Y:S02]  /*0a20*/  CS2R R10, SRZ ;  /* 0x00000000000a7805 */ /* 0x000fe4000001ff00 */
[----:B------:R-:W-:Y:S01]  /*0a30*/  FSETP.GEU.AND P4, PT, R33, -R14, PT ;  /* 0x8000000e2100720b */ /* 0x000fe20003f8e000 */
[----:B------:R-:W-:Y:S01]  /*0a40*/  FADD R0, R35, R12 ;  /* 0x0000000c23007221 */ /* 0x000fe20000000000 */
[C---:B------:R-:W-:Y:S01]  /*0a50*/  FSETP.GEU.AND P3, PT, R34.reuse, -R15, PT ;  /* 0x8000000f2200720b */ /* 0x040fe20003f6e000 */
[----:B------:R-:W-:Y:S01]  /*0a60*/  FADD R33, R33, R14 ;  /* 0x0000000e21217221 */ /* 0x000fe20000000000 */
[----:B------:R-:W-:Y:S01]  /*0a70*/  FSETP.GEU.AND P6, PT, R35, -R12, PT ;  /* 0x8000000c2300720b */ /* 0x000fe20003fce000 */
[----:B------:R-:W2:Y:S01]  /*0a80*/  @!P0 LDG.E.EL.128 R8, desc[UR6][R38.64] ;  /* 0x0000000626088981 */ /* 0x000ea2000c2e1d00 */
[----:B------:R-:W-:Y:S01]  /*0a90*/  FADD R34, R34, R15 ;  /* 0x0000000f22227221 */ /* 0x000fe20000000000 */
[----:B------:R-:W-:-:S02]  /*0aa0*/  CS2R R12, SRZ ;  /* 0x00000000000c7805 */ /* 0x000fc4000001ff00 */
[----:B------:R-:W-:-:S06]  /*0ab0*/  CS2R R14, SRZ ;  /* 0x00000000000e7805 */ /* 0x000fcc000001ff00 */
[----:B------:R1:W4:Y:S01]  /*0ac0*/  @!P0 LDG.E.EL.128 R12, desc[UR6][R28.64] ;  /* 0x000000061c0c8981 */ /* 0x000322000c2e1d00 */
[----:B------:R-:W5:Y:S01]  /*0ad0*/  S2R R35, SR_TID.X ;  /* 0x0000000000237919 */ /* 0x000f620000002100 */
[----:B------:R-:W-:Y:S02]  /*0ae0*/  UMOV UR4, 0x400 ;  /* 0x0000040000047882 */ /* 0x000fe40000000000 */
[----:B0-----:R-:W-:Y:S01]  /*0af0*/  UPRMT UR4, UR5, 0x654, UR4 ;  /* 0x0000065405047896 */ /* 0x001fe20008000004 */
[C---:B---3--:R-:W-:Y:S01]  /*0b00*/  FSETP.GEU.AND P2, PT, R25.reuse, -R4, PT ;  /* 0x800000041900720b */ /* 0x048fe20003f4e000 */
[----:B------:R-:W-:Y:S01]  /*0b10*/  FADD R4, R25, R4 ;  /* 0x0000000419047221 */ /* 0x000fe20000000000 */
[C---:B------:R-:W-:Y:S01]  /*0b20*/  FSETP.GEU.AND P1, PT, R26.reuse, -R5, PT ;  /* 0x800000051a00720b */ /* 0x040fe20003f2e000 */
[----:B------:R-:W-:Y:S01]  /*0b30*/  FADD R26, R26, R5 ;  /* 0x000000051a1a7221 */ /* 0x000fe20000000000 */
[C---:B------:R-:W-:Y:S01]  /*0b40*/  FSETP.GEU.AND P0, PT, R19.reuse, -R6, PT ;  /* 0x800000061300720b */ /* 0x040fe20003f0e000 */
[----:B------:R-:W-:Y:S01]  /*0b50*/  FADD R6, R19, R6 ;  /* 0x0000000613067221 */ /* 0x000fe20000000000 */
[----:B-----5:R-:W-:-:S05]  /*0b60*/  IMAD.SHL.U32 R36, R35, 0x100, RZ ;  /* 0x0000010023247824 */ /* 0x020fca00078e00ff */
[----:B------:R-:W-:-:S04]  /*0b70*/  LOP3.LUT R36, R36, 0xf00, RZ, 0xc0, !PT ;  /* 0x00000f0024247812 */ /* 0x000fc800078ec0ff */
[C---:B-1----:R-:W-:Y:S02]  /*0b80*/  LOP3.LUT R29, R36.reuse, R31, RZ, 0xfc, !PT ;  /* 0x0000001f241d7212 */ /* 0x042fe400078efcff */
[C---:B------:R-:W-:Y:S02]  /*0b90*/  LEA.HI R28, R36.reuse, UR4, RZ, 0x1e ;  /* 0x00000004241c7c11 */ /* 0x040fe4000f8ff0ff */
[----:B------:R-:W-:Y:S02]  /*0ba0*/  LOP3.LUT R25, R36, 0x40, RZ, 0xfc, !PT ;  /* 0x0000004024197812 */ /* 0x000fe400078efcff */
[----:B------:R-:W-:Y:S02]  /*0bb0*/  LEA R5, R29, R28, 0x2 ;  /* 0x0000001c1d057211 */ /* 0x000fe400078e10ff */
[----:B------:R-:W-:-:S05]  /*0bc0*/  LEA.HI R28, R25, UR4, RZ, 0x1e ;  /* 0x00000004191c7c11 */ /* 0x000fca000f8ff0ff */
[----:B------:R-:W-:Y:S01]  /*0bd0*/  IMAD R25, R29, 0x4, R28 ;  /* 0x000000041d197824 */ /* 0x000fe200078e021c */
[C---:B------:R-:W-:Y:S02]  /*0be0*/  LOP3.LUT R28, R36.reuse, 0x80, RZ, 0xfc, !PT ;  /* 0x00000080241c7812 */ /* 0x040fe400078efcff */
[----:B------:R-:W-:Y:S02]  /*0bf0*/  LOP3.LUT R36, R36, 0xc0, RZ, 0xfc, !PT ;  /* 0x000000c024247812 */ /* 0x000fe400078efcff */
[----:B------:R-:W-:Y:S02]  /*0c00*/  FSEL R33, R33, RZ, P4 ;  /* 0x000000ff21217208 */ /* 0x000fe40002000000 */
[----:B------:R-:W-:Y:S02]  /*0c10*/  LEA.HI R28, R28, UR4, RZ, 0x1e ;  /* 0x000000041c1c7c11 */ /* 0x000fe4000f8ff0ff */
[----:B------:R-:W-:Y:S02]  /*0c20*/  FSEL R26, R26, RZ, P1 ;  /* 0x000000ff1a1a7208 */ /* 0x000fe40000800000 */
[C---:B------:R-:W-:Y:S01]  /*0c30*/  FSETP.GEU.AND P4, PT, R18.reuse, -R7, PT ;  /* 0x800000071200720b */ /* 0x040fe20003f8e000 */
[----:B------:R-:W-:Y:S01]  /*0c40*/  FADD R7, R18, R7 ;  /* 0x0000000712077221 */ /* 0x000fe20000000000 */
[----:B------:R-:W-:-:S02]  /*0c50*/  FSEL R19, R6, RZ, P0 ;  /* 0x000000ff06137208 */ /* 0x000fc40000000000 */
[----:B------:R-:W-:Y:S02]  /*0c60*/  LEA.HI R36, R36, UR4, RZ, 0x1e ;  /* 0x0000000424247c11 */ /* 0x000fe4000f8ff0ff */
[----:B------:R-:W-:Y:S01]  /*0c70*/  FSEL R0, R0, RZ, P6 ;  /* 0x000000ff00007208 */ /* 0x000fe20003000000 */
[C---:B------:R-:W-:Y:S01]  /*0c80*/  IMAD R28, R29.reuse, 0x4, R28 ;  /* 0x000000041d1c7824 */ /* 0x040fe200078e021c */
[----:B------:R-:W-:Y:S02]  /*0c90*/  FSEL R32, R32, RZ, P5 ;  /* 0x000000ff20207208 */ /* 0x000fe40002800000 */
[----:B------:R-:W-:Y:S02]  /*0ca0*/  LEA R29, R29, R36, 0x2 ;  /* 0x000000241d1d7211 */ /* 0x000fe400078e10ff */
[----:B------:R-:W-:Y:S02]  /*0cb0*/  FSEL R34, R34, RZ, P3 ;  /* 0x000000ff22227208 */ /* 0x000fe40001800000 */
[----:B------:R-:W-:-:S02]  /*0cc0*/  FSEL R4, R4, RZ, P2 ;  /* 0x000000ff04047208 */ /* 0x000fc40001000000 */
[----:B------:R-:W-:Y:S01]  /*0cd0*/  FSEL R6, R7, RZ, P4 ;  /* 0x000000ff07067208 */ /* 0x000fe20002000000 */
[----:B------:R0:W-:Y:S04]  /*0ce0*/  STS [R5], R0 ;  /* 0x0000000005007388 */ /* 0x0001e80000000800 */
[----:B------:R-:W-:Y:S04]  /*0cf0*/  STS [R25+0x100], R32 ;  /* 0x0001002019007388 */ /* 0x000fe80000000800 */
[----:B------:R-:W-:Y:S04]  /*0d00*/  STS [R28+0x200], R33 ;  /* 0x000200211c007388 */ /* 0x000fe80000000800 */
[----:B------:R-:W-:Y:S04]  /*0d10*/  STS [R29+0x300], R34 ;  /* 0x000300221d007388 */ /* 0x000fe80000000800 */
[----:B------:R-:W-:Y:S04]  /*0d20*/  STS [R5+0x40], R4 ;  /* 0x0000400405007388 */ /* 0x000fe80000000800 */
[----:B------:R-:W-:Y:S04]  /*0d30*/  STS [R25+0x140], R26 ;  /* 0x0001401a19007388 */ /* 0x000fe80000000800 */
[----:B------:R-:W-:Y:S04]  /*0d40*/  STS [R28+0x240], R19 ;  /* 0x000240131c007388 */ /* 0x000fe80000000800 */
[----:B------:R1:W-:Y:S01]  /*0d50*/  STS [R29+0x340], R6 ;  /* 0x000340061d007388 */ /* 0x0003e20000000800 */
[----:B0-----:R-:W-:-:S05]  /*0d60*/  IMAD.SHL.U32 R0, R35, 0x4, RZ ;  /* 0x0000000423007824 */ /* 0x001fca00078e00ff */
[----:B------:R-:W-:-:S04]  /*0d70*/  LOP3.LUT R0, R0, 0x3fc, RZ, 0xc0, !PT ;  /* 0x000003fc00007812 */ /* 0x000fc800078ec0ff */
[----:B-1----:R-:W-:Y:S02]  /*0d80*/  LOP3.LUT R6, R0, 0x400, RZ, 0xfc, !PT ;  /* 0x0000040000067812 */ /* 0x002fe400078efcff */
[----:B------:R-:W-:Y:S02]  /*0d90*/  LOP3.LUT R35, R35, 0xf0, RZ, 0xc0, !PT ;  /* 0x000000f023237812 */ /* 0x000fe400078ec0ff */
[----:B------:R-:W-:-:S04]  /*0da0*/  SHF.R.U32.HI R6, RZ, 0x2, R6 ;  /* 0x00000002ff067819 */ /* 0x000fc80000011606 */
[----:B------:R-:W-:Y:S01]  /*0db0*/  LOP3.LUT R6, R6, 0x1f0, RZ, 0xc0, !PT ;  /* 0x000001f006067812 */ /* 0x000fe200078ec0ff */
[----:B------:R-:W-:Y:S01]  /*0dc0*/  VIADD R35, R35, UR4 ;  /* 0x0000000423237c36 */ /* 0x000fe20008000000 */
[----:B------:R-:W-:-:S04]  /*0dd0*/  SHF.R.S32.HI R3, RZ, 0x19, R3 ;  /* 0x00000019ff037819 */ /* 0x000fc80000011403 */
[----:B------:R-:W-:-:S04]  /*0de0*/  SGXT R3, R3, 0x1 ;  /* 0x000000010303781a */ /* 0x000fc80000000200 */
[----:B------:R-:W-:Y:S02]  /*0df0*/  LEA.HI R18, R3, R2, RZ, 0x8 ;  /* 0x0000000203127211 */ /* 0x000fe400078f40ff */
[----:B------:R-:W-:Y:S02]  /*0e00*/  LOP3.LUT R3, R30, 0x30, R31, 0xfe, !PT ;  /* 0x000000301e037812 */ /* 0x000fe400078efe1f */
[----:B------:R-:W-:Y:S02]  /*0e10*/  LOP3.LUT R19, R18, 0xffffff00, RZ, 0xc0, !PT ;  /* 0xffffff0012137812 */ /* 0x000fe400078ec0ff */
[C---:B--2---:R-:W-:Y:S01]  /*0e20*/  FSETP.GEU.AND P1, PT, R21.reuse, -R10, PT ;  /* 0x8000000a1500720b */ /* 0x044fe20003f2e000 */
[----:B------:R-:W-:Y:S01]  /*0e30*/  FADD R10, R21, R10 ;  /* 0x0000000a150a7221 */ /* 0x000fe20000000000 */
[C---:B------:R-:W-:Y:S01]  /*0e40*/  FSETP.GEU.AND P0, PT, R20.reuse, -R11, PT ;  /* 0x8000000b1400720b */ /* 0x040fe20003f0e000 */
[----:B------:R-:W-:Y:S01]  /*0e50*/  FADD R11, R20, R11 ;  /* 0x0000000b140b7221 */ /* 0x000fe20000000000 */
[C---:B------:R-:W-:Y:S01]  /*0e60*/  FSETP.GEU.AND P3, PT, R23.reuse, -R8, PT ;  /* 0x800000081700720b */ /* 0x040fe20003f6e000 */
[----:B------:R-:W-:Y:S01]  /*0e70*/  FADD R8, R23, R8 ;  /* 0x0000000817087221 */ /* 0x000fe20000000000 */
[C---:B------:R-:W-:Y:S01]  /*0e80*/  FSETP.GEU.AND P2, PT, R24.reuse, -R9, PT ;  /* 0x800000091800720b */ /* 0x040fe20003f4e000 */
[----:B------:R-:W-:Y:S01]  /*0e90*/  FADD R9, R24, R9 ;  /* 0x0000000918097221 */ /* 0x000fe20000000000 */
[----:B------:R-:W-:-:S02]  /*0ea0*/  FSEL R7, R10, RZ, P1 ;  /* 0x000000ff0a077208 */ /* 0x000fc40000800000 */
[----:B------:R-:W-:Y:S02]  /*0eb0*/  FSEL R10, R11, RZ, P0 ;  /* 0x000000ff0b0a7208 */ /* 0x000fe40000000000 */
[C---:B----4-:R-:W-:Y:S01]  /*0ec0*/  FSETP.GEU.AND P0, PT, R27.reuse, -R12, PT ;  /* 0x8000000c1b00720b */ /* 0x050fe20003f0e000 */
[----:B------:R-:W-:Y:S01]  /*0ed0*/  FADD R12, R27, R12 ;  /* 0x0000000c1b0c7221 */ /* 0x000fe20000000000 */
[----:B------:R-:W-:Y:S02]  /*0ee0*/  FSEL R8, R8, RZ, P3 ;  /* 0x000000ff08087208 */ /* 0x000fe40001800000 */
[----:B------:R-:W-:Y:S02]  /*0ef0*/  FSEL R4, R9, RZ, P2 ;  /* 0x000000ff09047208 */ /* 0x000fe40001000000 */
[C---:B------:R-:W-:Y:S01]  /*0f00*/  FSETP.GEU.AND P2, PT, R22.reuse, -R13, PT ;  /* 0x8000000d1600720b */ /* 0x040fe20003f4e000 */
[----:B------:R-:W-:Y:S01]  /*0f10*/  FADD R13, R22, R13 ;  /* 0x0000000d160d7221 */ /* 0x000fe20000000000 */
[C---:B------:R-:W-:Y:S01]  /*0f20*/  FSETP.GEU.AND P1, PT, R17.reuse, -R14, PT ;  /* 0x8000000e1100720b */ /* 0x040fe20003f2e000 */
[----:B------:R-:W-:Y:S01]  /*0f30*/  FADD R14, R17, R14 ;  /* 0x0000000e110e7221 */ /* 0x000fe20000000000 */
[----:B------:R-:W-:-:S02]  /*0f40*/  FSEL R12, R12, RZ, P0 ;  /* 0x000000ff0c0c7208 */ /* 0x000fc40000000000 */
[C---:B------:R-:W-:Y:S01]  /*0f50*/  FSETP.GEU.AND P0, PT, R16.reuse, -R15, PT ;  /* 0x8000000f1000720b */ /* 0x040fe20003f0e000 */
[----:B------:R-:W-:Y:S01]  /*0f60*/  FADD R15, R16, R15 ;  /* 0x0000000f100f7221 */ /* 0x000fe20000000000 */
[----:B------:R-:W-:Y:S01]  /*0f70*/  STS [R5+0x80], R8 ;  /* 0x0000800805007388 */ /* 0x000fe20000000800 */
[----:B------:R-:W-:-:S03]  /*0f80*/  FSEL R17, R14, RZ, P1 ;  /* 0x000000ff0e117208 */ /* 0x000fc60000800000 */
[----:B------:R0:W-:Y:S01]  /*0f90*/  STS [R25+0x180], R4 ;  /* 0x0001800419007388 */ /* 0x0001e20000000800 */
[----:B------:R-:W-:-:S03]  /*0fa0*/  FSEL R20, R15, RZ, P0 ;  /* 0x000000ff0f147208 */ /* 0x000fc60000000000 */
[----:B------:R1:W-:Y:S01]  /*0fb0*/  STS [R28+0x280], R7 ;  /* 0x000280071c007388 */ /* 0x0003e20000000800 */
[----:B0-----:R-:W-:-:S03]  /*0fc0*/  FSEL R4, R13, RZ, P2 ;  /* 0x000000ff0d047208 */ /* 0x001fc60001000000 */
[----:B------:R-:W-:Y:S04]  /*0fd0*/  STS [R29+0x380], R10 ;  /* 0x0003800a1d007388 */ /* 0x000fe80000000800 */
[----:B------:R0:W-:Y:S04]  /*0fe0*/  STS [R5+0xc0], R12 ;  /* 0x0000c00c05007388 */ /* 0x0001e80000000800 */
[----:B------:R-:W-:Y:S04]  /*0ff0*/  STS [R25+0x1c0], R4 ;  /* 0x0001c00419007388 */ /* 0x000fe80000000800 */
[----:B------:R2:W-:Y:S04]  /*1000*/  STS [R28+0x2c0], R17 ;  /* 0x0002c0111c007388 */ /* 0x0005e80000000800 */
[----:B------:R3:W-:Y:S01]  /*1010*/  STS [R29+0x3c0], R20 ;  /* 0x0003c0141d007388 */ /* 0x0007e20000000800 */
[----:B-1----:R-:W-:-:S04]  /*1020*/  LOP3.LUT R7, R0, 0x800, RZ, 0xfc, !PT ;  /* 0x0000080000077812 */ /* 0x002fc800078efcff */
[----:B------:R-:W-:Y:S01]  /*1030*/  SHF.R.U32.HI R7, RZ, 0x2, R7 ;  /* 0x00000002ff077819 */ /* 0x000fe20000011607 */
[----:B0-----:R-:W-:Y:S01]  /*1040*/  IMAD R5, R0, 0x4, R35 ;  /* 0x0000000400057824 */ /* 0x001fe200078e0223 */
[----:B--2---:R-:W0:Y:S02]  /*1050*/  LDC.64 R16, c[0x0][0x240] ;  /* 0x00009000ff107b82 */ /* 0x004e240000000a00 */
[----:B------:R-:W-:Y:S02]  /*1060*/  LOP3.LUT R8, R7, 0x2f0, RZ, 0xc0, !PT ;  /* 0x000002f007087812 */ /* 0x000fe400078ec0ff */
[----:B------:R-:W-:-:S03]  /*1070*/  IADD3 R7, R6, UR4, RZ ;  /* 0x0000000406077c10 */ /* 0x000fc6000fffe0ff */
[----:B------:R-:W-:Y:S01]  /*1080*/  VIADD R9, R8, UR4 ;  /* 0x0000000408097c36 */ /* 0x000fe20008000000 */
[C---:B------:R-:W-:Y:S01]  /*1090*/  LEA R8, R0.reuse, R7, 0x2 ;  /* 0x0000000700087211 */ /* 0x040fe200078e10ff */
[----:B------:R-:W-:Y:S02]  /*10a0*/  BAR.SYNC.DEFER_BLOCKING 0x0 ;  /* 0x0000000000007b1d */ /* 0x000fe40000010000 */
[----:B------:R-:W-:Y:S02]  /*10b0*/  IMAD R12, R0, 0x4, R9 ;  /* 0x00000004000c7824 */ /* 0x000fe400078e0209 */
[----:B------:R-:W-:Y:S02]  /*10c0*/  IMAD.SHL.U32 R22, R18, 0x100, RZ ;  /* 0x0000010012167824 */ /* 0x000fe400078e00ff */
[----:B------:R-:W1:Y:S04]  /*10d0*/  LDS.128 R4, [R5] ;  /* 0x0000000005047984 */ /* 0x000e680000000c00 */
[----:B------:R-:W2:Y:S04]  /*10e0*/  LDS.128 R8, [R8+0x1000] ;  /* 0x0010000008087984 */ /* 0x000ea80000000c00 */
[----:B------:R-:W4:Y:S01]  /*10f0*/  LDS.128 R12, [R12+0x2000] ;  /* 0x002000000c0c7984 */ /* 0x000f220000000c00 */
[----:B------:R-:W-:-:S02]  /*1100*/  LOP3.LUT R22, R22, 0xffff0000, RZ, 0xc0, !PT ;  /* 0xffff000016167812 */ /* 0x000fc400078ec0ff */
[----:B------:R-:W-:Y:S02]  /*1110*/  LOP3.LUT R18, R0, 0xc00, RZ, 0xfc, !PT ;  /* 0x00000c0000127812 */ /* 0x000fe400078efcff */
[----:B------:R-:W-:Y:S02]  /*1120*/  LOP3.LUT R21, R30, 0x20, R31, 0xfe, !PT ;  /* 0x000000201e157812 */ /* 0x000fe400078efe1f */
[----:B------:R-:W-:Y:S02]  /*1130*/  LOP3.LUT R23, R30, R31, RZ, 0xfc, !PT ;  /* 0x0000001f1e177212 */ /* 0x000fe400078efcff */
[----:B------:R-:W-:Y:S02]  /*1140*/  LOP3.LUT R31, R30, 0x10, R31, 0xfe, !PT ;  /* 0x000000101e1f7812 */ /* 0x000fe400078efe1f */
[----:B------:R-:W-:Y:S02]  /*1150*/  IADD3 R2, R22, R2, -R19 ;  /* 0x0000000216027210 */ /* 0x000fe40007ffe813 */
[----:B------:R-:W-:-:S02]  /*1160*/  SHF.R.U32.HI R18, RZ, 0x2, R18 ;  /* 0x00000002ff127819 */ /* 0x000fc40000011612 */
[----:B------:R-:W-:Y:S02]  /*1170*/  ISETP.GE.AND P0, PT, R23, 0x100, PT ;  /* 0x000001001700780c */ /* 0x000fe40003f06270 */
[----:B------:R-:W-:Y:S02]  /*1180*/  ISETP.GE.AND P1, PT, R31, 0x100, PT ;  /* 0x000001001f00780c */ /* 0x000fe40003f26270 */
[----:B------:R-:W-:Y:S02]  /*1190*/  ISETP.GE.AND P2, PT, R21, 0x100, PT ;  /* 0x000001001500780c */ /* 0x000fe40003f46270 */
[----:B------:R-:W-:Y:S02]  /*11a0*/  LOP3.LUT R18, R18, 0x3f0, RZ, 0xc0, !PT ;  /* 0x000003f012127812 */ /* 0x000fe400078ec0ff */
[----:B------:R-:W-:Y:S02]  /*11b0*/  LEA R19, R23, R2, 0x8 ;  /* 0x0000000217137211 */ /* 0x000fe400078e40ff */
[----:B------:R-:W-:Y:S01]  /*11c0*/  ISETP.GE.AND P3, PT, R3, 0x100, PT ;  /* 0x000001000300780c */ /* 0x000fe20003f66270 */
[--C-:B------:R-:W-:Y:S01]  /*11d0*/  IMAD R31, R31, 0x100, R2.reuse ;  /* 0x000001001f1f7824 */ /* 0x100fe200078e0202 */
[----:B------:R-:W-:Y:S01]  /*11e0*/  IADD3 R25, R18, UR4, RZ ;  /* 0x0000000412197c10 */ /* 0x000fe2000fffe0ff */
[----:B------:R-:W-:-:S02]  /*11f0*/  IMAD R23, R21, 0x100, R2 ;  /* 0x0000010015177824 */ /* 0x000fc400078e0202 */
[----:B0-----:R-:W-:-:S04]  /*1200*/  IMAD.WIDE R18, R19, 0x4, R16 ;  /* 0x0000000413127825 */ /* 0x001fc800078e0210 */
[--C-:B---3--:R-:W-:Y:S01]  /*1210*/  IMAD.WIDE R20, R31, 0x4, R16.reuse ;  /* 0x000000041f147825 */ /* 0x108fe200078e0210 */
[----:B-1----:R0:W-:Y:S03]  /*1220*/  @!P0 STG.E.128 desc[UR6][R18.64], R4 ;  /* 0x0000000412008986 */ /* 0x0021e6000c101d06 */
[----:B------:R-:W-:Y:S01]  /*1230*/  IMAD.WIDE R22, R23, 0x4, R16 ;  /* 0x0000000417167825 */ /* 0x000fe200078e0210 */
[----:B--2---:R0:W-:Y:S04]  /*1240*/  @!P1 STG.E.128 desc[UR6][R20.64], R8 ;  /* 0x0000000814009986 */ /* 0x0041e8000c101d06 */
[----:B----4-:R0:W-:Y:S01]  /*1250*/  @!P2 STG.E.128 desc[UR6][R22.64], R12 ;  /* 0x0000000c1600a986 */ /* 0x0101e2000c101d06 */
[----:B------:R-:W-:Y:S01]  /*1260*/  IMAD R25, R0, 0x4, R25 ;  /* 0x0000000400197824 */ /* 0x000fe200078e0219 */
[----:B0-----:R-:W-:Y:S06]  /*1270*/  @P3 EXIT ;  /* 0x000000000000394d */ /* 0x001fec0003800000 */
[----:B------:R-:W0:Y:S01]  /*1280*/  LDS.128 R24, [R25+0x3000] ;  /* 0x0030000019187984 */ /* 0x000e220000000c00 */
[----:B------:R-:W-:-:S05]  /*1290*/  LEA R3, R3, R2, 0x8 ;  /* 0x0000000203037211 */ /* 0x000fca00078e40ff */
[----:B------:R-:W-:-:S05]  /*12a0*/  IMAD.WIDE R16, R3, 0x4, R16 ;  /* 0x0000000403107825 */ /* 0x000fca00078e0210 */
[----:B0-----:R-:W-:Y:S01]  /*12b0*/  STG.E.128 desc[UR6][R16.64], R24 ;  /* 0x0000001810007986 */ /* 0x001fe2000c101d06 */
[----:B------:R-:W-:Y:S05]  /*12c0*/  EXIT ;  /* 0x000000000000794d */ /* 0x000fea0003800000 */
.L_x_0:
[----:B------:R-:W-:-:S00]  /*12d0*/  BRA `(.L_x_0) ;  /* 0xfffffffc00fc7947 */ /* 0x000fc0000383ffff */
[----:B------:R-:W-:-:S00]  /*12e0*/  NOP ;  /* 0x0000000000007918 */ /* 0x000fc00000000000 */
        /* <DEDUP_REMOVED lines=9> */
.L_x_1:


//--------------------- .nv.global.init           --------------------------
	.section	.nv.global.init,"aw",@progbits
.nv.global.init:
	.type		_$_str,@object
	.size		_$_str,(_$_str_$_2 - _$_str)
_$_str:
        /*0000*/ 	.byte	0x5f, 0x5f, 0x43, 0x55, 0x44, 0x41, 0x5f, 0x46, 0x54, 0x5a, 0x00
	.type		_$_str_$_2,@object
	.size		_$_str_$_2,(.L_1 - _$_str_$_2)
_$_str_$_2:
        /*000b*/ 	.byte	0x5f, 0x5f, 0x43, 0x55, 0x44, 0x41, 0x5f, 0x50, 0x52, 0x45, 0x43, 0x5f, 0x53, 0x51, 0x52, 0x54
        /*001b*/ 	.byte	0x00
.L_1:


//--------------------- .nv.shared.triton_poi_fused__native_batch_norm_legit_no_training_add_relu_10 --------------------------
	.section	.nv.shared.triton_poi_fused__native_batch_norm_legit_no_training_add_relu_10,"aw",@nobits
	.sectionflags	@""
	.align	16
	.zero		1024


//--------------------- .nv.constant0.triton_poi_fused__native_batch_norm_legit_no_training_add_relu_10 --------------------------
	.section	.nv.constant0.triton_poi_fused__native_batch_norm_legit_no_training_add_relu_10,"a",@progbits
	.sectionflags	@""
	.align	4
.nv.constant0.triton_poi_fused__native_batch_norm_legit_no_training_add_relu_10:
	.zero		592
